	.headerflags	@"EF_CUDA_TEXMODE_UNIFIED EF_CUDA_64BIT_ADDRESS EF_CUDA_SM89 EF_CUDA_VIRTUAL_SM(EF_CUDA_SM89)"
	.elftype	@"ET_EXEC"


//--------------------- .nv.info                  --------------------------
	.section	.nv.info,"",@"SHT_CUDA_INFO"
	.align	4


	//----- nvinfo : EIATTR_REGCOUNT
	.align		4
        /*0000*/ 	.byte	0x04, 0x2f
        /*0002*/ 	.short	(.L_2 - .L_1)
	.align		4
.L_1:
        /*0004*/ 	.word	index@(triton__0d1d2d3d4de)
        /*0008*/ 	.word	0x0000002a


	//----- nvinfo : EIATTR_MAX_STACK_SIZE
	.align		4
.L_2:
        /*000c*/ 	.byte	0x04, 0x23
        /*000e*/ 	.short	(.L_4 - .L_3)
	.align		4
.L_3:
        /*0010*/ 	.word	index@(triton__0d1d2d3d4de)
        /*0014*/ 	.word	0x00000000


	//----- nvinfo : EIATTR_MIN_STACK_SIZE
	.align		4
.L_4:
        /*0018*/ 	.byte	0x04, 0x12
        /*001a*/ 	.short	(.L_6 - .L_5)
	.align		4
.L_5:
        /*001c*/ 	.word	index@(triton__0d1d2d3d4de)
        /*0020*/ 	.word	0x00000000


	//----- nvinfo : EIATTR_FRAME_SIZE
	.align		4
.L_6:
        /*0024*/ 	.byte	0x04, 0x11
        /*0026*/ 	.short	(.L_8 - .L_7)
	.align		4
.L_7:
        /*0028*/ 	.word	index@(triton__0d1d2d3d4de)
        /*002c*/ 	.word	0x00000000
.L_8:


//--------------------- .nv.info.triton__0d1d2d3d4de --------------------------
	.section	.nv.info.triton__0d1d2d3d4de,"",@"SHT_CUDA_INFO"
	.align	4


	//----- nvinfo : EIATTR_CUDA_API_VERSION
	.align		4
        /*0000*/ 	.byte	0x04, 0x37
        /*0002*/ 	.short	(.L_10 - .L_9)
.L_9:
        /*0004*/ 	.word	0x0000007b


	//----- nvinfo : EIATTR_PARAM_CBANK
	.align		4
.L_10:
        /*0008*/ 	.byte	0x04, 0x0a
        /*000a*/ 	.short	(.L_12 - .L_11)
	.align		4
.L_11:
        /*000c*/ 	.word	index@(.nv.constant0.triton__0d1d2d3d4de)
        /*0010*/ 	.short	0x0160
        /*0012*/ 	.short	0x0024


	//----- nvinfo : EIATTR_CBANK_PARAM_SIZE
	.align		4
.L_12:
        /*0014*/ 	.byte	0x03, 0x19
        /*0016*/ 	.short	0x0024


	//----- nvinfo : EIATTR_KPARAM_INFO
	.align		4
        /*0018*/ 	.byte	0x04, 0x17
        /*001a*/ 	.short	(.L_14 - .L_13)
.L_13:
        /*001c*/ 	.word	0x00000000
        /*0020*/ 	.short	0x0004
        /*0022*/ 	.short	0x0020
        /*0024*/ 	.byte	0x00, 0xf0, 0x11, 0x00


	//----- nvinfo : EIATTR_KPARAM_INFO
	.align		4
.L_14:
        /*0028*/ 	.byte	0x04, 0x17
        /*002a*/ 	.short	(.L_16 - .L_15)
.L_15:
        /*002c*/ 	.word	0x00000000
        /*0030*/ 	.short	0x0003
        /*0032*/ 	.short	0x0018
        /*0034*/ 	.byte	0x00, 0xf0, 0x21, 0x00


	//----- nvinfo : EIATTR_KPARAM_INFO
	.align		4
.L_16:
        /*0038*/ 	.byte	0x04, 0x17
        /*003a*/ 	.short	(.L_18 - .L_17)
.L_17:
        /*003c*/ 	.word	0x00000000
        /*0040*/ 	.short	0x0002
        /*0042*/ 	.short	0x0010
        /*0044*/ 	.byte	0x00, 0xf0, 0x21, 0x00


	//----- nvinfo : EIATTR_KPARAM_INFO
	.align		4
.L_18:
        /*0048*/ 	.byte	0x04, 0x17
        /*004a*/ 	.short	(.L_20 - .L_19)
.L_19:
        /*004c*/ 	.word	0x00000000
        /*0050*/ 	.short	0x0001
        /*0052*/ 	.short	0x0008
        /*0054*/ 	.byte	0x00, 0xf0, 0x21, 0x00


	//----- nvinfo : EIATTR_KPARAM_INFO
	.align		4
.L_20:
        /*0058*/ 	.byte	0x04, 0x17
        /*005a*/ 	.short	(.L_22 - .L_21)
.L_21:
        /*005c*/ 	.word	0x00000000
        /*0060*/ 	.short	0x0000
        /*0062*/ 	.short	0x0000
        /*0064*/ 	.byte	0x00, 0xf0, 0x21, 0x00


	//----- nvinfo : EIATTR_MAXREG_COUNT
	.align		4
.L_22:
        /*0068*/ 	.byte	0x03, 0x1b
        /*006a*/ 	.short	0x00ff


	//----- nvinfo : EIATTR_EXIT_INSTR_OFFSETS
	.align		4
        /*006c*/ 	.byte	0x04, 0x1c
        /*006e*/ 	.short	(.L_24 - .L_23)


	//   ....[0]....
.L_23:
        /*0070*/ 	.word	0x000020b0


	//----- nvinfo : EIATTR_MAX_THREADS
	.align		4
.L_24:
        /*0074*/ 	.byte	0x04, 0x05
        /*0076*/ 	.short	(.L_26 - .L_25)
.L_25:
        /*0078*/ 	.word	0x00000080
        /*007c*/ 	.word	0x00000001
        /*0080*/ 	.word	0x00000001


	//----- nvinfo : EIATTR_CRS_STACK_SIZE
	.align		4
.L_26:
        /*0084*/ 	.byte	0x04, 0x1e
        /*0086*/ 	.short	(.L_28 - .L_27)
.L_27:
        /*0088*/ 	.word	0x00000000
.L_28:


//--------------------- .nv.rel.action            --------------------------
	.section	.nv.rel.action,"",@"SHT_CUDA_RELOCINFO"
	.align	8
	.sectionentsize	8
        /*0000*/ 	.byte	0x73, 0x00, 0x00, 0x00, 0x00, 0x00, 0x00, 0x00, 0x00, 0x00, 0x00, 0x11, 0x25, 0x00, 0x05, 0x36


//--------------------- .nv.constant0.triton__0d1d2d3d4de --------------------------
	.section	.nv.constant0.triton__0d1d2d3d4de,"a",@progbits
	.align	4
.nv.constant0.triton__0d1d2d3d4de:
	.zero		388


//--------------------- .text.triton__0d1d2d3d4de --------------------------
	.section	.text.triton__0d1d2d3d4de,"ax",@progbits
	.sectionflags	@"SHF_BARRIERS=1"
	.sectioninfo	@"SHI_REGISTERS=42"
	.align	128
        .global         triton__0d1d2d3d4de
        .type           triton__0d1d2d3d4de,@function
        .size           triton__0d1d2d3d4de,(.L_x_46 - triton__0d1d2d3d4de)
        .other          triton__0d1d2d3d4de,@"STO_CUDA_ENTRY STV_DEFAULT"
triton__0d1d2d3d4de:
.text.triton__0d1d2d3d4de:
[----:B------:R-:W-:-:S02]  /*0000*/  MOV R1, c[0x0][0x28] ;  /* 0x00000a0000017a02 */ /* 0x000fc40000000f00 */
[----:B------:R-:W0:Y:S01]  /*0010*/  S2R R20, SR_TID.X ;  /* 0x0000000000147919 */ /* 0x000e220000002100 */
[----:B------:R-:W-:Y:S01]  /*0020*/  MOV R9, 0x2 ;  /* 0x0000000200097802 */ /* 0x000fe20000000f00 */
[----:B------:R-:W-:Y:S02]  /*0030*/  ULDC.64 UR4, c[0x0][0x118] ;  /* 0x0000460000047ab9 */ /* 0x000fe40000000a00 */
[----:B------:R-:W1:Y:S01]  /*0040*/  S2R R3, SR_CTAID.X ;  /* 0x0000000000037919 */ /* 0x000e620000002500 */
[----:B0-----:R-:W-:Y:S02]  /*0050*/  LOP3.LUT R20, R20, 0x7f, RZ, 0xc0, !PT ;  /* 0x0000007f14147812 */ /* 0x001fe400078ec0ff */
[----:B-1----:R-:W-:Y:S02]  /*0060*/  SHF.L.U32 R3, R3, 0xa, RZ ;  /* 0x0000000a03037819 */ /* 0x002fe400000006ff */
[----:B------:R-:W-:-:S04]  /*0070*/  SHF.L.U32 R2, R20, 0x3, RZ ;  /* 0x0000000314027819 */ /* 0x000fc800000006ff */
[----:B------:R-:W-:-:S05]  /*0080*/  IADD3 R2, R2, R3, RZ ;  /* 0x0000000302027210 */ /* 0x000fca0007ffe0ff */
[----:B------:R-:W-:-:S06]  /*0090*/  IMAD.WIDE R4, R2, R9, c[0x0][0x160] ;  /* 0x0000580002047625 */ /* 0x000fcc00078e0209 */
[----:B------:R-:W2:Y:S01]  /*00a0*/  LDG.E.128 R4, [R4.64] ;  /* 0x0000000404047981 */ /* 0x000ea2000c1e1d00 */
[----:B------:R-:W-:Y:S01]  /*00b0*/  IMAD.WIDE R8, R2, R9, c[0x0][0x168] ;  /* 0x00005a0002087625 */ /* 0x000fe200078e0209 */
[----:B------:R-:W-:Y:S01]  /*00c0*/  BSSY B0, `(.L_x_0) ;  /* 0x0000054000007945 */ /* 0x000fe20003800000 */
[----:B--2---:R-:W-:Y:S02]  /*00d0*/  PRMT R12, R4, 0x7610, R4 ;  /* 0x00007610040c7816 */ /* 0x004fe40000000004 */
[----:B------:R-:W-:Y:S02]  /*00e0*/  PRMT R13, R5, 0x7610, R5 ;  /* 0x00007610050d7816 */ /* 0x000fe40000000005 */
[----:B------:R-:W-:Y:S02]  /*00f0*/  PRMT R16, R6, 0x7610, R6 ;  /* 0x0000761006107816 */ /* 0x000fe40000000006 */
[----:B------:R-:W-:Y:S01]  /*0100*/  PRMT R17, R7, 0x7610, R7 ;  /* 0x0000761007117816 */ /* 0x000fe20000000007 */
[----:B------:R-:W-:Y:S04]  /*0110*/  STS.64 [R20.X16], R12 ;  /* 0x0000000c14007388 */ /* 0x000fe8000000ca00 */
[----:B------:R-:W-:Y:S04]  /*0120*/  STS.64 [R20.X16+0x8], R16 ;  /* 0x0000081014007388 */ /* 0x000fe8000000ca00 */
[----:B------:R-:W-:Y:S06]  /*0130*/  BAR.SYNC 0x0 ;  /* 0x0000000000007b1d */ /* 0x000fec0000000000 */
[----:B------:R-:W0:Y:S04]  /*0140*/  LDS.U16 R0, [R20.X8] ;  /* 0x0000000014007984 */ /* 0x000e280000008400 */
[----:B------:R-:W-:Y:S04]  /*0150*/  LDS.U16 R12, [R20.X8+0x4] ;  /* 0x00000400140c7984 */ /* 0x000fe80000008400 */
[----:B------:R-:W1:Y:S04]  /*0160*/  LDS.U16 R17, [R20.X8+0x6] ;  /* 0x0000060014117984 */ /* 0x000e680000008400 */
[----:B------:R-:W-:Y:S04]  /*0170*/  LDS.U16 R16, [R20.X8+0x400] ;  /* 0x0004000014107984 */ /* 0x000fe80000008400 */
[----:B------:R-:W2:Y:S04]  /*0180*/  LDS.U16 R15, [R20.X8+0x402] ;  /* 0x00040200140f7984 */ /* 0x000ea80000008400 */
[----:B------:R-:W5:Y:S01]  /*0190*/  LDG.E.128 R8, [R8.64] ;  /* 0x0000000408087981 */ /* 0x000f62000c1e1d00 */
[----:B0-----:R-:W-:-:S05]  /*01a0*/  SHF.L.U32 R0, R0, 0x10, RZ ;  /* 0x0000001000007819 */ /* 0x001fca00000006ff */
[----:B------:R-:W-:Y:S01]  /*01b0*/  FMUL R13, R0, R0 ;  /* 0x00000000000d7220 */ /* 0x000fe20000400000 */
[----:B-1----:R-:W-:-:S03]  /*01c0*/  SHF.L.U32 R17, R17, 0x10, RZ ;  /* 0x0000001011117819 */ /* 0x002fc600000006ff */
[----:B------:R-:W-:-:S04]  /*01d0*/  FMUL R13, R0, R13 ;  /* 0x0000000d000d7220 */ /* 0x000fc80000400000 */
[----:B------:R-:W-:Y:S02]  /*01e0*/  FFMA R13, R13, 0.044714998453855514526, R0 ;  /* 0x3d3727130d0d7823 */ /* 0x000fe40000000000 */
[----:B------:R-:W0:Y:S01]  /*01f0*/  LDS.U16 R0, [R20.X8+0x2] ;  /* 0x0000020014007984 */ /* 0x000e220000008400 */
[----:B--2---:R-:W-:Y:S01]  /*0200*/  SHF.L.U32 R15, R15, 0x10, RZ ;  /* 0x000000100f0f7819 */ /* 0x004fe200000006ff */
[----:B------:R-:W-:Y:S02]  /*0210*/  FMUL R18, R13, 0.79788458347320556641 ;  /* 0x3f4c422a0d127820 */ /* 0x000fe40000400000 */
[----:B------:R-:W1:Y:S02]  /*0220*/  LDS.U16 R13, [R20.X8+0x404] ;  /* 0x00040400140d7984 */ /* 0x000e640000008400 */
[----:B------:R-:W-:Y:S01]  /*0230*/  FADD.FTZ R14, |R18|, -RZ ;  /* 0x800000ff120e7221 */ /* 0x000fe20000010200 */
[----:B------:R-:W-:-:S04]  /*0240*/  FMUL R28, R15, R15 ;  /* 0x0000000f0f1c7220 */ /* 0x000fc80000400000 */
[----:B------:R-:W-:-:S13]  /*0250*/  FSETP.GE.AND P1, PT, R14, 0.60000002384185791016, PT ;  /* 0x3f19999a0e00780b */ /* 0x000fda0003f26000 */
[C---:B------:R-:W-:Y:S01]  /*0260*/  @P1 FMUL R21, R14.reuse, 2.8853900432586669922 ;  /* 0x4038aa3b0e151820 */ /* 0x040fe20000400000 */
[----:B------:R-:W-:Y:S02]  /*0270*/  @P1 FSETP.GE.AND P0, PT, R14, 9.010913848876953125, PT ;  /* 0x41102cb40e00180b */ /* 0x000fe40003f06000 */
[----:B------:R2:W3:Y:S01]  /*0280*/  LDS.U16 R14, [R20.X8+0x406] ;  /* 0x00040600140e7984 */ /* 0x0004e20000008400 */
[----:B------:R-:W-:Y:S02]  /*0290*/  @P1 MOV R25, 0x3f800000 ;  /* 0x3f80000000191802 */ /* 0x000fe40000000f00 */
[----:B------:R-:W4:Y:S01]  /*02a0*/  @P1 MUFU.EX2 R21, R21 ;  /* 0x0000001500151308 */ /* 0x000f220000000800 */
[----:B------:R-:W-:Y:S02]  /*02b0*/  @!P1 MOV R23, 0x3c80f082 ;  /* 0x3c80f08200179802 */ /* 0x000fe40000000f00 */
[----:B0-----:R-:W-:Y:S01]  /*02c0*/  SHF.L.U32 R19, R0, 0x10, RZ ;  /* 0x0000001000137819 */ /* 0x001fe200000006ff */
[----:B------:R-:W-:-:S04]  /*02d0*/  @!P1 FMUL R0, R18, R18 ;  /* 0x0000001212009220 */ /* 0x000fc80000400000 */
[----:B------:R-:W-:Y:S01]  /*02e0*/  FMUL R22, R19, R19 ;  /* 0x0000001313167220 */ /* 0x000fe20000400000 */
[----:B----4-:R-:W-:Y:S01]  /*02f0*/  @P1 FADD R24, R21, 1 ;  /* 0x3f80000015181421 */ /* 0x010fe20000000000 */
[----:B------:R-:W-:Y:S01]  /*0300*/  SHF.L.U32 R21, R12, 0x10, RZ ;  /* 0x000000100c157819 */ /* 0x000fe200000006ff */
[----:B------:R-:W-:Y:S01]  /*0310*/  @!P1 FFMA.FTZ R23, R0, R23, -0.052303962409496307373 ;  /* 0xbd563cae00179423 */ /* 0x000fe20000010017 */
[----:B------:R-:W-:-:S03]  /*0320*/  FMUL R22, R19, R22 ;  /* 0x0000001613167220 */ /* 0x000fc60000400000 */
[----:B------:R-:W0:Y:S01]  /*0330*/  @P1 MUFU.RCP R24, R24 ;  /* 0x0000001800181308 */ /* 0x000e220000001000 */
[----:B------:R-:W-:Y:S01]  /*0340*/  FFMA R19, R22, 0.044714998453855514526, R19 ;  /* 0x3d37271316137823 */ /* 0x000fe20000000013 */
[----:B------:R-:W-:Y:S01]  /*0350*/  FMUL R12, R21, R21 ;  /* 0x00000015150c7220 */ /* 0x000fe20000400000 */
[C---:B------:R-:W-:Y:S01]  /*0360*/  @!P1 FFMA.FTZ R23, R0.reuse, R23, 0.1331529766321182251 ;  /* 0x3e08594100179423 */ /* 0x040fe20000010017 */
[----:B------:R-:W-:Y:S01]  /*0370*/  FMUL R22, R17, R17 ;  /* 0x0000001111167220 */ /* 0x000fe20000400000 */
[----:B------:R-:W-:Y:S02]  /*0380*/  FMUL R19, R19, 0.79788458347320556641 ;  /* 0x3f4c422a13137820 */ /* 0x000fe40000400000 */
[C---:B------:R-:W-:Y:S01]  /*0390*/  @!P1 FFMA.FTZ R23, R0.reuse, R23, -0.33332768082618713379 ;  /* 0xbeaaa9ed00179423 */ /* 0x040fe20000010017 */
[----:B------:R-:W-:Y:S01]  /*03a0*/  FMUL R22, R17, R22 ;  /* 0x0000001611167220 */ /* 0x000fe20000400000 */
[----:B------:R-:W-:Y:S02]  /*03b0*/  FADD.FTZ R27, |R19|, -RZ ;  /* 0x800000ff131b7221 */ /* 0x000fe40000010200 */
[----:B------:R-:W-:Y:S01]  /*03c0*/  @!P1 FFMA.FTZ R23, R0, R23, RZ ;  /* 0x0000001700179223 */ /* 0x000fe200000100ff */
[----:B------:R-:W-:Y:S01]  /*03d0*/  FFMA R17, R22, 0.044714998453855514526, R17 ;  /* 0x3d37271316117823 */ /* 0x000fe20000000011 */
[----:B------:R-:W-:Y:S01]  /*03e0*/  PRMT R22, R5, 0x7632, R22 ;  /* 0x0000763205167816 */ /* 0x000fe20000000016 */
[----:B0-----:R-:W-:-:S05]  /*03f0*/  @P1 FFMA.FTZ R24, R24, -2, R25 ;  /* 0xc000000018181823 */ /* 0x001fca0000010019 */
[----:B------:R-:W-:Y:S01]  /*0400*/  @P1 FSEL R25, R24, 1, !P0 ;  /* 0x3f80000018191808 */ /* 0x000fe20004000000 */
[----:B------:R-:W-:Y:S01]  /*0410*/  FMUL R24, R21, R12 ;  /* 0x0000000c15187220 */ /* 0x000fe20000400000 */
[----:B------:R-:W-:Y:S02]  /*0420*/  FSETP.GE.AND P0, PT, R27, 0.60000002384185791016, PT ;  /* 0x3f19999a1b00780b */ /* 0x000fe40003f06000 */
[--C-:B------:R-:W-:Y:S01]  /*0430*/  @P1 LOP3.LUT R12, R25, 0x80000000, R18.reuse, 0xf8, !PT ;  /* 0x80000000190c1812 */ /* 0x100fe200078ef812 */
[--C-:B------:R-:W-:Y:S01]  /*0440*/  FFMA R26, R24, 0.044714998453855514526, R21.reuse ;  /* 0x3d372713181a7823 */ /* 0x100fe20000000015 */
[----:B------:R-:W-:Y:S01]  /*0450*/  SHF.L.U32 R25, R16, 0x10, RZ ;  /* 0x0000001010197819 */ /* 0x000fe200000006ff */
[----:B------:R-:W-:Y:S01]  /*0460*/  @!P1 FFMA.FTZ R12, R18, R23, R18 ;  /* 0x00000017120c9223 */ /* 0x000fe20000010012 */
[----:B------:R-:W-:Y:S01]  /*0470*/  PRMT R21, R4, 0x7632, R21 ;  /* 0x0000763204157816 */ /* 0x000fe20000000015 */
[----:B------:R-:W-:Y:S01]  /*0480*/  FMUL R18, R26, 0.79788458347320556641 ;  /* 0x3f4c422a1a127820 */ /* 0x000fe20000400000 */
[----:B------:R-:W-:Y:S01]  /*0490*/  PRMT R24, R6, 0x7632, R24 ;  /* 0x0000763206187816 */ /* 0x000fe20000000018 */
[----:B------:R-:W-:Y:S01]  /*04a0*/  FMUL R0, R25, R25 ;  /* 0x0000001919007220 */ /* 0x000fe20000400000 */
[----:B------:R-:W-:-:S02]  /*04b0*/  PRMT R23, R7, 0x7632, R23 ;  /* 0x0000763207177816 */ /* 0x000fc40000000017 */
[----:B-1----:R-:W-:Y:S01]  /*04c0*/  SHF.L.U32 R16, R13, 0x10, RZ ;  /* 0x000000100d107819 */ /* 0x002fe200000006ff */
[----:B------:R-:W-:Y:S01]  /*04d0*/  FMUL R30, R25, R0 ;  /* 0x00000000191e7220 */ /* 0x000fe20000400000 */
[----:B------:R-:W-:Y:S05]  /*04e0*/  @!P0 BRA `(.L_x_1) ;  /* 0x000000a000008947 */ /* 0x000fea0003800000 */
[C---:B--23--:R-:W-:Y:S01]  /*04f0*/  FMUL R0, R27.reuse, 2.8853900432586669922 ;  /* 0x4038aa3b1b007820 */ /* 0x04cfe20000400000 */
[----:B------:R-:W-:Y:S02]  /*0500*/  MOV R13, 0x3f800000 ;  /* 0x3f800000000d7802 */ /* 0x000fe40000000f00 */
[----:B------:R-:W-:-:S03]  /*0510*/  FSETP.GE.AND P0, PT, R27, 9.010913848876953125, PT ;  /* 0x41102cb41b00780b */ /* 0x000fc60003f06000 */
[----:B------:R-:W0:Y:S02]  /*0520*/  MUFU.EX2 R0, R0 ;  /* 0x0000000000007308 */ /* 0x000e240000000800 */
[----:B0-----:R-:W-:-:S06]  /*0530*/  FADD R26, R0, 1 ;  /* 0x3f800000001a7421 */ /* 0x001fcc0000000000 */
[----:B------:R-:W0:Y:S02]  /*0540*/  MUFU.RCP R26, R26 ;  /* 0x0000001a001a7308 */ /* 0x000e240000001000 */
[----:B0-----:R-:W-:-:S05]  /*0550*/  FFMA.FTZ R13, R26, -2, R13 ;  /* 0xc00000001a0d7823 */ /* 0x001fca000001000d */
[----:B------:R-:W-:-:S04]  /*0560*/  FSEL R32, R13, 1, !P0 ;  /* 0x3f8000000d207808 */ /* 0x000fc80004000000 */
[----:B------:R-:W-:Y:S01]  /*0570*/  LOP3.LUT R13, R32, 0x80000000, R19, 0xf8, !PT ;  /* 0x80000000200d7812 */ /* 0x000fe200078ef813 */
[----:B------:R-:W-:Y:S05]  /*0580*/  BRA `(.L_x_2) ;  /* 0x0000007000007947 */ /* 0x000fea0003800000 */
.L_x_1:
[----:B--23--:R-:W-:Y:S01]  /*0590*/  MOV R0, 0x3c80f082 ;  /* 0x3c80f08200007802 */ /* 0x00cfe20000000f00 */
[----:B------:R-:W-:-:S04]  /*05a0*/  FMUL R13, R19, R19 ;  /* 0x00000013130d7220 */ /* 0x000fc80000400000 */
[----:B------:R-:W-:-:S04]  /*05b0*/  FFMA.FTZ R0, R13, R0, -0.052303962409496307373 ;  /* 0xbd563cae0d007423 */ /* 0x000fc80000010000 */
[----:B------:R-:W-:-:S04]  /*05c0*/  FFMA.FTZ R0, R13, R0, 0.1331529766321182251 ;  /* 0x3e0859410d007423 */ /* 0x000fc80000010000 */
[----:B------:R-:W-:-:S04]  /*05d0*/  FFMA.FTZ R0, R13, R0, -0.33332768082618713379 ;  /* 0xbeaaa9ed0d007423 */ /* 0x000fc80000010000 */
[----:B------:R-:W-:-:S04]  /*05e0*/  FFMA.FTZ R0, R13, R0, RZ ;  /* 0x000000000d007223 */ /* 0x000fc800000100ff */
[----:B------:R-:W-:-:S02]  /*05f0*/  FFMA.FTZ R13, R19, R0, R19 ;  /* 0x00000000130d7223 */ /* 0x000fc40000010013 */
.L_x_2:
[----:B------:R-:W-:Y:S05]  /*0600*/  BSYNC B0 ;  /* 0x0000000000007941 */ /* 0x000fea0003800000 */
.L_x_0:
[----:B------:R-:W-:Y:S01]  /*0610*/  FADD.FTZ R31, |R18|, -RZ ;  /* 0x800000ff121f7221 */ /* 0x000fe20000010200 */
[----:B------:R-:W-:Y:S01]  /*0620*/  BSSY B0, `(.L_x_3) ;  /* 0x0000019000007945 */ /* 0x000fe20003800000 */
[----:B------:R-:W-:Y:S01]  /*0630*/  FMUL R19, R17, 0.79788458347320556641 ;  /* 0x3f4c422a11137820 */ /* 0x000fe20000400000 */
[----:B------:R-:W-:Y:S01]  /*0640*/  FFMA R25, R30, 0.044714998453855514526, R25 ;  /* 0x3d3727131e197823 */ /* 0x000fe20000000019 */
[----:B------:R-:W-:Y:S01]  /*0650*/  FMUL R26, R15, R28 ;  /* 0x0000001c0f1a7220 */ /* 0x000fe20000400000 */
[----:B------:R-:W-:Y:S01]  /*0660*/  FSETP.GE.AND P0, PT, R31, 0.60000002384185791016, PT ;  /* 0x3f19999a1f00780b */ /* 0x000fe20003f06000 */
[----:B------:R-:W-:Y:S01]  /*0670*/  FMUL R27, R16, R16 ;  /* 0x00000010101b7220 */ /* 0x000fe20000400000 */
[----:B------:R-:W-:-:S11]  /*0680*/  SHF.L.U32 R17, R14, 0x10, RZ ;  /* 0x000000100e117819 */ /* 0x000fd600000006ff */
[----:B------:R-:W-:Y:S05]  /*0690*/  @!P0 BRA `(.L_x_4) ;  /* 0x000000a000008947 */ /* 0x000fea0003800000 */
[C---:B------:R-:W-:Y:S01]  /*06a0*/  FMUL R0, R31.reuse, 2.8853900432586669922 ;  /* 0x4038aa3b1f007820 */ /* 0x040fe20000400000 */
        /* <DEDUP_REMOVED lines=9> */
.L_x_4:
[----:B------:R-:W-:Y:S01]  /*0740*/  MOV R0, 0x3c80f082 ;  /* 0x3c80f08200007802 */ /* 0x000fe20000000f00 */
[----:B------:R-:W-:-:S04]  /*0750*/  FMUL R29, R18, R18 ;  /* 0x00000012121d7220 */ /* 0x000fc80000400000 */
[----:B------:R-:W-:-:S04]  /*0760*/  FFMA.FTZ R0, R29, R0, -0.052303962409496307373 ;  /* 0xbd563cae1d007423 */ /* 0x000fc80000010000 */
[----:B------:R-:W-:-:S04]  /*0770*/  FFMA.FTZ R0, R29, R0, 0.1331529766321182251 ;  /* 0x3e0859411d007423 */ /* 0x000fc80000010000 */
[----:B------:R-:W-:-:S04]  /*0780*/  FFMA.FTZ R0, R29, R0, -0.33332768082618713379 ;  /* 0xbeaaa9ed1d007423 */ /* 0x000fc80000010000 */
[----:B------:R-:W-:-:S04]  /*0790*/  FFMA.FTZ R29, R29, R0, RZ ;  /* 0x000000001d1d7223 */ /* 0x000fc800000100ff */
[----:B------:R-:W-:-:S02]  /*07a0*/  FFMA.FTZ R14, R18, R29, R18 ;  /* 0x0000001d120e7223 */ /* 0x000fc40000010012 */
.L_x_5:
[----:B------:R-:W-:Y:S05]  /*07b0*/  BSYNC B0 ;  /* 0x0000000000007941 */ /* 0x000fea0003800000 */
.L_x_3:
[----:B------:R-:W-:Y:S01]  /*07c0*/  FADD.FTZ R29, |R19|, -RZ ;  /* 0x800000ff131d7221 */ /* 0x000fe20000010200 */
[----:B------:R-:W-:Y:S01]  /*07d0*/  BSSY B0, `(.L_x_6) ;  /* 0x0000019000007945 */ /* 0x000fe20003800000 */
[----:B------:R-:W-:Y:S01]  /*07e0*/  FFMA R26, R26, 0.044714998453855514526, R15 ;  /* 0x3d3727131a1a7823 */ /* 0x000fe2000000000f */
[----:B------:R-:W-:Y:S01]  /*07f0*/  SHF.L.U32 R4, R4, 0x10, RZ ;  /* 0x0000001004047819 */ /* 0x000fe200000006ff */
[----:B------:R-:W-:Y:S01]  /*0800*/  FMUL R27, R16, R27 ;  /* 0x0000001b101b7220 */ /* 0x000fe20000400000 */
[----:B------:R-:W-:Y:S01]  /*0810*/  FSETP.GE.AND P0, PT, R29, 0.60000002384185791016, PT ;  /* 0x3f19999a1d00780b */ /* 0x000fe20003f06000 */
[----:B------:R-:W-:Y:S01]  /*0820*/  FMUL R18, R25, 0.79788458347320556641 ;  /* 0x3f4c422a19127820 */ /* 0x000fe20000400000 */
[----:B------:R-:W-:-:S11]  /*0830*/  FMUL R28, R17, R17 ;  /* 0x00000011111c7220 */ /* 0x000fd60000400000 */
        /* <DEDUP_REMOVED lines=11> */
.L_x_7:
[----:B------:R-:W-:Y:S01]  /*08f0*/  MOV R0, 0x3c80f082 ;  /* 0x3c80f08200007802 */ /* 0x000fe20000000f00 */
[----:B------:R-:W-:-:S04]  /*0900*/  FMUL R15, R19, R19 ;  /* 0x00000013130f7220 */ /* 0x000fc80000400000 */
[----:B------:R-:W-:-:S04]  /*0910*/  FFMA.FTZ R0, R15, R0, -0.052303962409496307373 ;  /* 0xbd563cae0f007423 */ /* 0x000fc80000010000 */
[----:B------:R-:W-:-:S04]  /*0920*/  FFMA.FTZ R0, R15, R0, 0.1331529766321182251 ;  /* 0x3e0859410f007423 */ /* 0x000fc80000010000 */
[----:B------:R-:W-:-:S04]  /*0930*/  FFMA.FTZ R0, R15, R0, -0.33332768082618713379 ;  /* 0xbeaaa9ed0f007423 */ /* 0x000fc80000010000 */
[----:B------:R-:W-:-:S04]  /*0940*/  FFMA.FTZ R0, R15, R0, RZ ;  /* 0x000000000f007223 */ /* 0x000fc800000100ff */
[----:B------:R-:W-:-:S02]  /*0950*/  FFMA.FTZ R15, R19, R0, R19 ;  /* 0x00000000130f7223 */ /* 0x000fc40000010013 */
.L_x_8:
[----:B------:R-:W-:Y:S05]  /*0960*/  BSYNC B0 ;  /* 0x0000000000007941 */ /* 0x000fea0003800000 */
.L_x_6:
[----:B------:R-:W-:Y:S01]  /*0970*/  FADD.FTZ R30, |R18|, -RZ ;  /* 0x800000ff121e7221 */ /* 0x000fe20000010200 */
[----:B------:R-:W-:Y:S01]  /*0980*/  BSSY B0, `(.L_x_9) ;  /* 0x0000019000007945 */ /* 0x000fe20003800000 */
[----:B------:R-:W-:Y:S01]  /*0990*/  FFMA R25, R27, 0.044714998453855514526, R16 ;  /* 0x3d3727131b197823 */ /* 0x000fe20000000010 */
[----:B------:R-:W-:Y:S01]  /*09a0*/  FMUL R28, R28, R17 ;  /* 0x000000111c1c7220 */ /* 0x000fe20000400000 */
[----:B------:R-:W-:Y:S01]  /*09b0*/  FMUL R19, R26, 0.79788458347320556641 ;  /* 0x3f4c422a1a137820 */ /* 0x000fe20000400000 */
        /* <DEDUP_REMOVED lines=14> */
.L_x_10:
[----:B------:R-:W-:Y:S01]  /*0aa0*/  MOV R0, 0x3c80f082 ;  /* 0x3c80f08200007802 */ /* 0x000fe20000000f00 */
[----:B------:R-:W-:-:S04]  /*0ab0*/  FMUL R29, R18, R18 ;  /* 0x00000012121d7220 */ /* 0x000fc80000400000 */
[----:B------:R-:W-:-:S04]  /*0ac0*/  FFMA.FTZ R0, R29, R0, -0.052303962409496307373 ;  /* 0xbd563cae1d007423 */ /* 0x000fc80000010000 */
[----:B------:R-:W-:-:S04]  /*0ad0*/  FFMA.FTZ R0, R29, R0, 0.1331529766321182251 ;  /* 0x3e0859411d007423 */ /* 0x000fc80000010000 */
[----:B------:R-:W-:-:S04]  /*0ae0*/  FFMA.FTZ R0, R29, R0, -0.33332768082618713379 ;  /* 0xbeaaa9ed1d007423 */ /* 0x000fc80000010000 */
[----:B------:R-:W-:-:S04]  /*0af0*/  FFMA.FTZ R29, R29, R0, RZ ;  /* 0x000000001d1d7223 */ /* 0x000fc800000100ff */
[----:B------:R-:W-:-:S02]  /*0b00*/  FFMA.FTZ R16, R18, R29, R18 ;  /* 0x0000001d12107223 */ /* 0x000fc40000010012 */
.L_x_11:
[----:B------:R-:W-:Y:S05]  /*0b10*/  BSYNC B0 ;  /* 0x0000000000007941 */ /* 0x000fea0003800000 */
.L_x_9:
        /* <DEDUP_REMOVED lines=19> */
.L_x_13:
[----:B------:R-:W-:Y:S01]  /*0c50*/  MOV R0, 0x3c80f082 ;  /* 0x3c80f08200007802 */ /* 0x000fe20000000f00 */
[----:B------:R-:W-:-:S04]  /*0c60*/  FMUL R17, R19, R19 ;  /* 0x0000001313117220 */ /* 0x000fc80000400000 */
[----:B------:R-:W-:-:S04]  /*0c70*/  FFMA.FTZ R0, R17, R0, -0.052303962409496307373 ;  /* 0xbd563cae11007423 */ /* 0x000fc80000010000 */
[----:B------:R-:W-:-:S04]  /*0c80*/  FFMA.FTZ R0, R17, R0, 0.1331529766321182251 ;  /* 0x3e08594111007423 */ /* 0x000fc80000010000 */
[----:B------:R-:W-:-:S04]  /*0c90*/  FFMA.FTZ R0, R17, R0, -0.33332768082618713379 ;  /* 0xbeaaa9ed11007423 */ /* 0x000fc80000010000 */
[----:B------:R-:W-:-:S04]  /*0ca0*/  FFMA.FTZ R0, R17, R0, RZ ;  /* 0x0000000011007223 */ /* 0x000fc800000100ff */
[----:B------:R-:W-:-:S02]  /*0cb0*/  FFMA.FTZ R17, R19, R0, R19 ;  /* 0x0000000013117223 */ /* 0x000fc40000010013 */
.L_x_14:
[----:B------:R-:W-:Y:S05]  /*0cc0*/  BSYNC B0 ;  /* 0x0000000000007941 */ /* 0x000fea0003800000 */
.L_x_12:
[----:B------:R-:W-:Y:S01]  /*0cd0*/  FADD.FTZ R29, |R18|, -RZ ;  /* 0x800000ff121d7221 */ /* 0x000fe20000010200 */
[----:B------:R-:W-:Y:S01]  /*0ce0*/  BSSY B0, `(.L_x_15) ;  /* 0x0000019000007945 */ /* 0x000fe20003800000 */
[----:B------:R-:W-:Y:S01]  /*0cf0*/  FMUL R28, R28, R21 ;  /* 0x000000151c1c7220 */ /* 0x000fe20000400000 */
[----:B------:R-:W-:Y:S01]  /*0d00*/  FFMA R25, R27, 0.044714998453855514526, R4 ;  /* 0x3d3727131b197823 */ /* 0x000fe20000000004 */
        /* <DEDUP_REMOVED lines=15> */
.L_x_16:
[----:B------:R-:W-:Y:S01]  /*0e00*/  MOV R0, 0x3c80f082 ;  /* 0x3c80f08200007802 */ /* 0x000fe20000000f00 */
[----:B------:R-:W-:-:S04]  /*0e10*/  FMUL R27, R18, R18 ;  /* 0x00000012121b7220 */ /* 0x000fc80000400000 */
[----:B------:R-:W-:-:S04]  /*0e20*/  FFMA.FTZ R0, R27, R0, -0.052303962409496307373 ;  /* 0xbd563cae1b007423 */ /* 0x000fc80000010000 */
[----:B------:R-:W-:-:S04]  /*0e30*/  FFMA.FTZ R0, R27, R0, 0.1331529766321182251 ;  /* 0x3e0859411b007423 */ /* 0x000fc80000010000 */
[----:B------:R-:W-:-:S04]  /*0e40*/  FFMA.FTZ R0, R27, R0, -0.33332768082618713379 ;  /* 0xbeaaa9ed1b007423 */ /* 0x000fc80000010000 */
[----:B------:R-:W-:-:S04]  /*0e50*/  FFMA.FTZ R27, R27, R0, RZ ;  /* 0x000000001b1b7223 */ /* 0x000fc800000100ff */
[----:B------:R-:W-:-:S02]  /*0e60*/  FFMA.FTZ R18, R18, R27, R18 ;  /* 0x0000001b12127223 */ /* 0x000fc40000010012 */
.L_x_17:
[----:B------:R-:W-:Y:S05]  /*0e70*/  BSYNC B0 ;  /* 0x0000000000007941 */ /* 0x000fea0003800000 */
.L_x_15:
[----:B------:R-:W-:Y:S01]  /*0e80*/  FADD.FTZ R31, |R19|, -RZ ;  /* 0x800000ff131f7221 */ /* 0x000fe20000010200 */
[----:B------:R-:W-:Y:S01]  /*0e90*/  BSSY B0, `(.L_x_18) ;  /* 0x0000019000007945 */ /* 0x000fe20003800000 */
[----:B------:R-:W-:Y:S01]  /*0ea0*/  SHF.L.U32 R6, R6, 0x10, RZ ;  /* 0x0000001006067819 */ /* 0x000fe200000006ff */
[----:B------:R-:W-:Y:S01]  /*0eb0*/  FMUL R30, R30, R5 ;  /* 0x000000051e1e7220 */ /* 0x000fe20000400000 */
[----:B------:R-:W-:Y:S01]  /*0ec0*/  FFMA R26, R28, 0.044714998453855514526, R21 ;  /* 0x3d3727131c1a7823 */ /* 0x000fe20000000015 */
        /* <DEDUP_REMOVED lines=14> */
.L_x_19:
[----:B------:R-:W-:Y:S01]  /*0fb0*/  MOV R0, 0x3c80f082 ;  /* 0x3c80f08200007802 */ /* 0x000fe20000000f00 */
[----:B------:R-:W-:-:S04]  /*0fc0*/  FMUL R29, R19, R19 ;  /* 0x00000013131d7220 */ /* 0x000fc80000400000 */
[----:B------:R-:W-:-:S04]  /*0fd0*/  FFMA.FTZ R0, R29, R0, -0.052303962409496307373 ;  /* 0xbd563cae1d007423 */ /* 0x000fc80000010000 */
[----:B------:R-:W-:-:S04]  /*0fe0*/  FFMA.FTZ R0, R29, R0, 0.1331529766321182251 ;  /* 0x3e0859411d007423 */ /* 0x000fc80000010000 */
[----:B------:R-:W-:-:S04]  /*0ff0*/  FFMA.FTZ R0, R29, R0, -0.33332768082618713379 ;  /* 0xbeaaa9ed1d007423 */ /* 0x000fc80000010000 */
[----:B------:R-:W-:-:S04]  /*1000*/  FFMA.FTZ R0, R29, R0, RZ ;  /* 0x000000001d007223 */ /* 0x000fc800000100ff */
[----:B------:R-:W-:-:S02]  /*1010*/  FFMA.FTZ R19, R19, R0, R19 ;  /* 0x0000000013137223 */ /* 0x000fc40000010013 */
.L_x_20:
[----:B------:R-:W-:Y:S05]  /*1020*/  BSYNC B0 ;  /* 0x0000000000007941 */ /* 0x000fea0003800000 */
.L_x_18:
        /* <DEDUP_REMOVED lines=19> */
.L_x_22:
[----:B------:R-:W-:Y:S01]  /*1160*/  MOV R0, 0x3c80f082 ;  /* 0x3c80f08200007802 */ /* 0x000fe20000000f00 */
[----:B------:R-:W-:-:S04]  /*1170*/  FMUL R29, R25, R25 ;  /* 0x00000019191d7220 */ /* 0x000fc80000400000 */
[----:B------:R-:W-:-:S04]  /*1180*/  FFMA.FTZ R0, R29, R0, -0.052303962409496307373 ;  /* 0xbd563cae1d007423 */ /* 0x000fc80000010000 */
[----:B------:R-:W-:-:S04]  /*1190*/  FFMA.FTZ R0, R29, R0, 0.1331529766321182251 ;  /* 0x3e0859411d007423 */ /* 0x000fc80000010000 */
[----:B------:R-:W-:-:S04]  /*11a0*/  FFMA.FTZ R0, R29, R0, -0.33332768082618713379 ;  /* 0xbeaaa9ed1d007423 */ /* 0x000fc80000010000 */
[----:B------:R-:W-:-:S04]  /*11b0*/  FFMA.FTZ R0, R29, R0, RZ ;  /* 0x000000001d007223 */ /* 0x000fc800000100ff */
[----:B------:R-:W-:-:S02]  /*11c0*/  FFMA.FTZ R25, R25, R0, R25 ;  /* 0x0000000019197223 */ /* 0x000fc40000010019 */
.L_x_23:
[----:B------:R-:W-:Y:S05]  /*11d0*/  BSYNC B0 ;  /* 0x0000000000007941 */ /* 0x000fea0003800000 */
.L_x_21:
        /* <DEDUP_REMOVED lines=19> */
.L_x_25:
[----:B------:R-:W-:Y:S01]  /*1310*/  MOV R0, 0x3c80f082 ;  /* 0x3c80f08200007802 */ /* 0x000fe20000000f00 */
[----:B------:R-:W-:-:S04]  /*1320*/  FMUL R33, R26, R26 ;  /* 0x0000001a1a217220 */ /* 0x000fc80000400000 */
[----:B------:R-:W-:-:S04]  /*1330*/  FFMA.FTZ R0, R33, R0, -0.052303962409496307373 ;  /* 0xbd563cae21007423 */ /* 0x000fc80000010000 */
[----:B------:R-:W-:-:S04]  /*1340*/  FFMA.FTZ R0, R33, R0, 0.1331529766321182251 ;  /* 0x3e08594121007423 */ /* 0x000fc80000010000 */
[----:B------:R-:W-:-:S04]  /*1350*/  FFMA.FTZ R0, R33, R0, -0.33332768082618713379 ;  /* 0xbeaaa9ed21007423 */ /* 0x000fc80000010000 */
[----:B------:R-:W-:-:S04]  /*1360*/  FFMA.FTZ R33, R33, R0, RZ ;  /* 0x0000000021217223 */ /* 0x000fc800000100ff */
[----:B------:R-:W-:-:S02]  /*1370*/  FFMA.FTZ R26, R26, R33, R26 ;  /* 0x000000211a1a7223 */ /* 0x000fc4000001001a */
.L_x_26:
[----:B------:R-:W-:Y:S05]  /*1380*/  BSYNC B0 ;  /* 0x0000000000007941 */ /* 0x000fea0003800000 */
.L_x_24:
[----:B------:R-:W-:Y:S01]  /*1390*/  FADD.FTZ R35, |R27|, -RZ ;  /* 0x800000ff1b237221 */ /* 0x000fe20000010200 */
[----:B------:R-:W-:Y:S01]  /*13a0*/  BSSY B0, `(.L_x_27) ;  /* 0x0000019000007945 */ /* 0x000fe20003800000 */
[----:B------:R-:W-:Y:S01]  /*13b0*/  FMUL R28, R32, 0.79788458347320556641 ;  /* 0x3f4c422a201c7820 */ /* 0x000fe20000400000 */
[----:B------:R-:W-:Y:S01]  /*13c0*/  FMUL R29, R29, R24 ;  /* 0x000000181d1d7220 */ /* 0x000fe20000400000 */
[----:B------:R-:W-:Y:S01]  /*13d0*/  FFMA R30, R31, 0.044714998453855514526, R6 ;  /* 0x3d3727131f1e7823 */ /* 0x000fe20000000006 */
        /* <DEDUP_REMOVED lines=14> */
.L_x_28:
[----:B------:R-:W-:Y:S01]  /*14c0*/  MOV R0, 0x3c80f082 ;  /* 0x3c80f08200007802 */ /* 0x000fe20000000f00 */
[----:B------:R-:W-:-:S04]  /*14d0*/  FMUL R31, R27, R27 ;  /* 0x0000001b1b1f7220 */ /* 0x000fc80000400000 */
[----:B------:R-:W-:-:S04]  /*14e0*/  FFMA.FTZ R0, R31, R0, -0.052303962409496307373 ;  /* 0xbd563cae1f007423 */ /* 0x000fc80000010000 */
[----:B------:R-:W-:-:S04]  /*14f0*/  FFMA.FTZ R0, R31, R0, 0.1331529766321182251 ;  /* 0x3e0859411f007423 */ /* 0x000fc80000010000 */
[----:B------:R-:W-:-:S04]  /*1500*/  FFMA.FTZ R0, R31, R0, -0.33332768082618713379 ;  /* 0xbeaaa9ed1f007423 */ /* 0x000fc80000010000 */
[----:B------:R-:W-:-:S04]  /*1510*/  FFMA.FTZ R0, R31, R0, RZ ;  /* 0x000000001f007223 */ /* 0x000fc800000100ff */
[----:B------:R-:W-:-:S02]  /*1520*/  FFMA.FTZ R27, R27, R0, R27 ;  /* 0x000000001b1b7223 */ /* 0x000fc4000001001b */
.L_x_29:
[----:B------:R-:W-:Y:S05]  /*1530*/  BSYNC B0 ;  /* 0x0000000000007941 */ /* 0x000fea0003800000 */
.L_x_27:
[----:B------:R-:W-:Y:S01]  /*1540*/  FADD.FTZ R35, |R28|, -RZ ;  /* 0x800000ff1c237221 */ /* 0x000fe20000010200 */
[----:B------:R-:W-:Y:S01]  /*1550*/  BSSY B0, `(.L_x_30) ;  /* 0x0000018000007945 */ /* 0x000fe20003800000 */
[----:B------:R-:W-:Y:S01]  /*1560*/  FFMA R31, R29, 0.044714998453855514526, R24 ;  /* 0x3d3727131d1f7823 */ /* 0x000fe20000000018 */
[----:B------:R-:W-:Y:S01]  /*1570*/  FMUL R29, R30, 0.79788458347320556641 ;  /* 0x3f4c422a1e1d7820 */ /* 0x000fe20000400000 */
[----:B------:R-:W-:Y:S01]  /*1580*/  FMUL R32, R32, R7 ;  /* 0x0000000720207220 */ /* 0x000fe20000400000 */
[----:B------:R-:W-:Y:S01]  /*1590*/  FSETP.GE.AND P0, PT, R35, 0.60000002384185791016, PT ;  /* 0x3f19999a2300780b */ /* 0x000fe20003f06000 */
[----:B------:R-:W-:-:S12]  /*15a0*/  FMUL R30, R23, R23 ;  /* 0x00000017171e7220 */ /* 0x000fd80000400000 */
        /* <DEDUP_REMOVED lines=11> */
.L_x_31:
[----:B------:R-:W-:Y:S01]  /*1660*/  MOV R0, 0x3c80f082 ;  /* 0x3c80f08200007802 */ /* 0x000fe20000000f00 */
[----:B------:R-:W-:-:S04]  /*1670*/  FMUL R33, R28, R28 ;  /* 0x0000001c1c217220 */ /* 0x000fc80000400000 */
[----:B------:R-:W-:-:S04]  /*1680*/  FFMA.FTZ R0, R33, R0, -0.052303962409496307373 ;  /* 0xbd563cae21007423 */ /* 0x000fc80000010000 */
[----:B------:R-:W-:-:S04]  /*1690*/  FFMA.FTZ R0, R33, R0, 0.1331529766321182251 ;  /* 0x3e08594121007423 */ /* 0x000fc80000010000 */
[----:B------:R-:W-:-:S04]  /*16a0*/  FFMA.FTZ R0, R33, R0, -0.33332768082618713379 ;  /* 0xbeaaa9ed21007423 */ /* 0x000fc80000010000 */
[----:B------:R-:W-:-:S04]  /*16b0*/  FFMA.FTZ R33, R33, R0, RZ ;  /* 0x0000000021217223 */ /* 0x000fc800000100ff */
[----:B------:R-:W-:-:S02]  /*16c0*/  FFMA.FTZ R28, R28, R33, R28 ;  /* 0x000000211c1c7223 */ /* 0x000fc4000001001c */
.L_x_32:
[----:B------:R-:W-:Y:S05]  /*16d0*/  BSYNC B0 ;  /* 0x0000000000007941 */ /* 0x000fea0003800000 */
.L_x_30:
[----:B------:R-:W-:Y:S01]  /*16e0*/  FADD.FTZ R35, |R29|, -RZ ;  /* 0x800000ff1d237221 */ /* 0x000fe20000010200 */
[----:B------:R-:W-:Y:S01]  /*16f0*/  BSSY B0, `(.L_x_33) ;  /* 0x0000017000007945 */ /* 0x000fe20003800000 */
[----:B------:R-:W-:Y:S01]  /*1700*/  FMUL R30, R30, R23 ;  /* 0x000000171e1e7220 */ /* 0x000fe20000400000 */
[----:B------:R-:W-:Y:S01]  /*1710*/  FFMA R32, R32, 0.044714998453855514526, R7 ;  /* 0x3d37271320207823 */ /* 0x000fe20000000007 */
[----:B------:R-:W-:Y:S01]  /*1720*/  FMUL R31, R31, 0.79788458347320556641 ;  /* 0x3f4c422a1f1f7820 */ /* 0x000fe20000400000 */
[----:B------:R-:W-:-:S13]  /*1730*/  FSETP.GE.AND P0, PT, R35, 0.60000002384185791016, PT ;  /* 0x3f19999a2300780b */ /* 0x000fda0003f06000 */
        /* <DEDUP_REMOVED lines=11> */
.L_x_34:
[----:B------:R-:W-:Y:S01]  /*17f0*/  MOV R0, 0x3c80f082 ;  /* 0x3c80f08200007802 */ /* 0x000fe20000000f00 */
[----:B------:R-:W-:-:S04]  /*1800*/  FMUL R33, R29, R29 ;  /* 0x0000001d1d217220 */ /* 0x000fc80000400000 */
[----:B------:R-:W-:-:S04]  /*1810*/  FFMA.FTZ R0, R33, R0, -0.052303962409496307373 ;  /* 0xbd563cae21007423 */ /* 0x000fc80000010000 */
[----:B------:R-:W-:-:S04]  /*1820*/  FFMA.FTZ R0, R33, R0, 0.1331529766321182251 ;  /* 0x3e08594121007423 */ /* 0x000fc80000010000 */
[----:B------:R-:W-:-:S04]  /*1830*/  FFMA.FTZ R0, R33, R0, -0.33332768082618713379 ;  /* 0xbeaaa9ed21007423 */ /* 0x000fc80000010000 */
[----:B------:R-:W-:-:S04]  /*1840*/  FFMA.FTZ R0, R33, R0, RZ ;  /* 0x0000000021007223 */ /* 0x000fc800000100ff */
[----:B------:R-:W-:-:S02]  /*1850*/  FFMA.FTZ R29, R29, R0, R29 ;  /* 0x000000001d1d7223 */ /* 0x000fc4000001001d */
.L_x_35:
[----:B------:R-:W-:Y:S05]  /*1860*/  BSYNC B0 ;  /* 0x0000000000007941 */ /* 0x000fea0003800000 */
.L_x_33:
[----:B------:R-:W-:Y:S01]  /*1870*/  FADD.FTZ R35, |R31|, -RZ ;  /* 0x800000ff1f237221 */ /* 0x000fe20000010200 */
[----:B------:R-:W-:Y:S01]  /*1880*/  BSSY B0, `(.L_x_36) ;  /* 0x0000016000007945 */ /* 0x000fe20003800000 */
[----:B------:R-:W-:Y:S01]  /*1890*/  FFMA R30, R30, 0.044714998453855514526, R23 ;  /* 0x3d3727131e1e7823 */ /* 0x000fe20000000017 */
[----:B------:R-:W-:Y:S02]  /*18a0*/  FMUL R32, R32, 0.79788458347320556641 ;  /* 0x3f4c422a20207820 */ /* 0x000fe40000400000 */
        /* <DEDUP_REMOVED lines=12> */
.L_x_37:
[----:B------:R-:W-:Y:S01]  /*1970*/  MOV R0, 0x3c80f082 ;  /* 0x3c80f08200007802 */ /* 0x000fe20000000f00 */
[----:B------:R-:W-:-:S04]  /*1980*/  FMUL R33, R31, R31 ;  /* 0x0000001f1f217220 */ /* 0x000fc80000400000 */
[----:B------:R-:W-:-:S04]  /*1990*/  FFMA.FTZ R0, R33, R0, -0.052303962409496307373 ;  /* 0xbd563cae21007423 */ /* 0x000fc80000010000 */
[----:B------:R-:W-:-:S04]  /*19a0*/  FFMA.FTZ R0, R33, R0, 0.1331529766321182251 ;  /* 0x3e08594121007423 */ /* 0x000fc80000010000 */
[----:B------:R-:W-:-:S04]  /*19b0*/  FFMA.FTZ R0, R33, R0, -0.33332768082618713379 ;  /* 0xbeaaa9ed21007423 */ /* 0x000fc80000010000 */
[----:B------:R-:W-:-:S04]  /*19c0*/  FFMA.FTZ R0, R33, R0, RZ ;  /* 0x0000000021007223 */ /* 0x000fc800000100ff */
[----:B------:R-:W-:-:S02]  /*19d0*/  FFMA.FTZ R31, R31, R0, R31 ;  /* 0x000000001f1f7223 */ /* 0x000fc4000001001f */
.L_x_38:
[----:B------:R-:W-:Y:S05]  /*19e0*/  BSYNC B0 ;  /* 0x0000000000007941 */ /* 0x000fea0003800000 */
.L_x_36:
[----:B------:R-:W-:Y:S01]  /*19f0*/  FADD.FTZ R36, |R32|, -RZ ;  /* 0x800000ff20247221 */ /* 0x000fe20000010200 */
[----:B------:R-:W-:Y:S01]  /*1a00*/  BSSY B0, `(.L_x_39) ;  /* 0x0000015000007945 */ /* 0x000fe20003800000 */
[----:B------:R-:W-:-:S03]  /*1a10*/  FMUL R33, R30, 0.79788458347320556641 ;  /* 0x3f4c422a1e217820 */ /* 0x000fc60000400000 */
        /* <DEDUP_REMOVED lines=12> */
.L_x_40:
[----:B------:R-:W-:Y:S01]  /*1ae0*/  MOV R0, 0x3c80f082 ;  /* 0x3c80f08200007802 */ /* 0x000fe20000000f00 */
[----:B------:R-:W-:-:S04]  /*1af0*/  FMUL R35, R32, R32 ;  /* 0x0000002020237220 */ /* 0x000fc80000400000 */
[----:B------:R-:W-:-:S04]  /*1b00*/  FFMA.FTZ R0, R35, R0, -0.052303962409496307373 ;  /* 0xbd563cae23007423 */ /* 0x000fc80000010000 */
[----:B------:R-:W-:-:S04]  /*1b10*/  FFMA.FTZ R0, R35, R0, 0.1331529766321182251 ;  /* 0x3e08594123007423 */ /* 0x000fc80000010000 */
[----:B------:R-:W-:-:S04]  /*1b20*/  FFMA.FTZ R0, R35, R0, -0.33332768082618713379 ;  /* 0xbeaaa9ed23007423 */ /* 0x000fc80000010000 */
[----:B------:R-:W-:-:S04]  /*1b30*/  FFMA.FTZ R35, R35, R0, RZ ;  /* 0x0000000023237223 */ /* 0x000fc800000100ff */
[----:B------:R-:W-:-:S02]  /*1b40*/  FFMA.FTZ R32, R32, R35, R32 ;  /* 0x0000002320207223 */ /* 0x000fc40000010020 */
.L_x_41:
[----:B------:R-:W-:Y:S05]  /*1b50*/  BSYNC B0 ;  /* 0x0000000000007941 */ /* 0x000fea0003800000 */
.L_x_39:
[----:B------:R-:W-:Y:S01]  /*1b60*/  FADD.FTZ R39, |R33|, -RZ ;  /* 0x800000ff21277221 */ /* 0x000fe20000010200 */
[C---:B-----5:R-:W-:Y:S01]  /*1b70*/  SHF.L.U32 R30, R11.reuse, 0x10, RZ ;  /* 0x000000100b1e7819 */ /* 0x060fe200000006ff */
[----:B------:R-:W-:Y:S01]  /*1b80*/  BSSY B0, `(.L_x_42) ;  /* 0x0000020000007945 */ /* 0x000fe20003800000 */
[----:B------:R-:W-:Y:S02]  /*1b90*/  PRMT R0, R11, 0x7632, R0 ;  /* 0x000076320b007816 */ /* 0x000fe40000000000 */
[----:B------:R-:W-:Y:S02]  /*1ba0*/  FSETP.GE.AND P0, PT, R39, 0.60000002384185791016, PT ;  /* 0x3f19999a2700780b */ /* 0x000fe40003f06000 */
[----:B------:R-:W-:Y:S02]  /*1bb0*/  PRMT R34, R8, 0x7632, R34 ;  /* 0x0000763208227816 */ /* 0x000fe40000000022 */
[----:B------:R-:W-:Y:S02]  /*1bc0*/  PRMT R35, R9, 0x7632, R35 ;  /* 0x0000763209237816 */ /* 0x000fe40000000023 */
[----:B------:R-:W-:-:S02]  /*1bd0*/  PRMT R36, R10, 0x7632, R36 ;  /* 0x000076320a247816 */ /* 0x000fc40000000024 */
[----:B------:R-:W-:Y:S02]  /*1be0*/  SHF.L.U32 R11, R8, 0x10, RZ ;  /* 0x00000010080b7819 */ /* 0x000fe400000006ff */
[----:B------:R-:W-:Y:S02]  /*1bf0*/  SHF.L.U32 R8, R9, 0x10, RZ ;  /* 0x0000001009087819 */ /* 0x000fe400000006ff */
[----:B------:R-:W-:Y:S02]  /*1c00*/  SHF.L.U32 R9, R10, 0x10, RZ ;  /* 0x000000100a097819 */ /* 0x000fe400000006ff */
[----:B------:R-:W-:Y:S02]  /*1c10*/  SHF.L.U32 R20, R20, 0x2, RZ ;  /* 0x0000000214147819 */ /* 0x000fe400000006ff */
[----:B------:R-:W-:Y:S02]  /*1c20*/  SHF.L.U32 R10, R0, 0x10, RZ ;  /* 0x00000010000a7819 */ /* 0x000fe400000006ff */
[----:B------:R-:W-:-:S02]  /*1c30*/  SHF.L.U32 R34, R34, 0x10, RZ ;  /* 0x0000001022227819 */ /* 0x000fc400000006ff */
[----:B------:R-:W-:Y:S02]  /*1c40*/  SHF.L.U32 R35, R35, 0x10, RZ ;  /* 0x0000001023237819 */ /* 0x000fe400000006ff */
[----:B------:R-:W-:Y:S01]  /*1c50*/  SHF.L.U32 R36, R36, 0x10, RZ ;  /* 0x0000001024247819 */ /* 0x000fe200000006ff */
        /* <DEDUP_REMOVED lines=11> */
.L_x_43:
[----:B------:R-:W-:Y:S01]  /*1d10*/  MOV R0, 0x3c80f082 ;  /* 0x3c80f08200007802 */ /* 0x000fe20000000f00 */
[----:B------:R-:W-:-:S04]  /*1d20*/  FMUL R37, R33, R33 ;  /* 0x0000002121257220 */ /* 0x000fc80000400000 */
[----:B------:R-:W-:-:S04]  /*1d30*/  FFMA.FTZ R0, R37, R0, -0.052303962409496307373 ;  /* 0xbd563cae25007423 */ /* 0x000fc80000010000 */
[----:B------:R-:W-:-:S04]  /*1d40*/  FFMA.FTZ R0, R37, R0, 0.1331529766321182251 ;  /* 0x3e08594125007423 */ /* 0x000fc80000010000 */
[----:B------:R-:W-:-:S04]  /*1d50*/  FFMA.FTZ R0, R37, R0, -0.33332768082618713379 ;  /* 0xbeaaa9ed25007423 */ /* 0x000fc80000010000 */
[----:B------:R-:W-:-:S04]  /*1d60*/  FFMA.FTZ R0, R37, R0, RZ ;  /* 0x0000000025007223 */ /* 0x000fc800000100ff */
[----:B------:R-:W-:-:S02]  /*1d70*/  FFMA.FTZ R33, R33, R0, R33 ;  /* 0x0000000021217223 */ /* 0x000fc40000010021 */
.L_x_44:
[----:B------:R-:W-:Y:S05]  /*1d80*/  BSYNC B0 ;  /* 0x0000000000007941 */ /* 0x000fea0003800000 */
.L_x_42:
[----:B------:R-:W-:Y:S01]  /*1d90*/  FMUL R0, R4, 0.5 ;  /* 0x3f00000004007820 */ /* 0x000fe20000400000 */
[----:B------:R-:W-:Y:S01]  /*1da0*/  FADD R37, R25, 1 ;  /* 0x3f80000019257421 */ /* 0x000fe20000000000 */
[----:B------:R-:W-:Y:S01]  /*1db0*/  FMUL R4, R6, 0.5 ;  /* 0x3f00000006047820 */ /* 0x000fe20000400000 */
[----:B------:R-:W-:Y:S01]  /*1dc0*/  FMUL R25, R5, 0.5 ;  /* 0x3f00000005197820 */ /* 0x000fe20000400000 */
[----:B------:R-:W-:Y:S01]  /*1dd0*/  FADD R6, R27, 1 ;  /* 0x3f8000001b067421 */ /* 0x000fe20000000000 */
[----:B------:R-:W-:Y:S01]  /*1de0*/  FMUL R22, R22, 0.5 ;  /* 0x3f00000016167820 */ /* 0x000fe20000400000 */
[----:B------:R-:W-:Y:S01]  /*1df0*/  FADD R5, R28, 1 ;  /* 0x3f8000001c057421 */ /* 0x000fe20000000000 */
[----:B------:R-:W-:Y:S01]  /*1e00*/  FADD R29, R29, 1 ;  /* 0x3f8000001d1d7421 */ /* 0x000fe20000000000 */
[----:B------:R-:W-:Y:S01]  /*1e10*/  FMUL R21, R21, 0.5 ;  /* 0x3f00000015157820 */ /* 0x000fe20000400000 */
[----:B------:R-:W-:Y:S01]  /*1e20*/  FADD R26, R26, 1 ;  /* 0x3f8000001a1a7421 */ /* 0x000fe20000000000 */
[----:B------:R-:W-:Y:S01]  /*1e30*/  FMUL R25, R25, R6 ;  /* 0x0000000619197220 */ /* 0x000fe20000400000 */
[----:B------:R-:W-:Y:S01]  /*1e40*/  FMUL R6, R22, R5 ;  /* 0x0000000516067220 */ /* 0x000fe20000400000 */
[----:B------:R-:W-:Y:S01]  /*1e50*/  FMUL R22, R4, R29 ;  /* 0x0000001d04167220 */ /* 0x000fe20000400000 */
[----:B------:R-:W-:Y:S01]  /*1e60*/  SHF.R.S32.HI R5, RZ, 0x1f, R2 ;  /* 0x0000001fff057819 */ /* 0x000fe20000011402 */
[----:B------:R-:W-:Y:S01]  /*1e70*/  FMUL R21, R21, R26 ;  /* 0x0000001a15157220 */ /* 0x000fe20000400000 */
[----:B------:R-:W-:Y:S01]  /*1e80*/  LEA R4, P0, R2, c[0x0][0x178], 0x1 ;  /* 0x00005e0002047a11 */ /* 0x000fe200078008ff */
[----:B------:R-:W-:Y:S01]  /*1e90*/  FMUL R24, R24, 0.5 ;  /* 0x3f00000018187820 */ /* 0x000fe20000400000 */
[----:B------:R-:W-:Y:S01]  /*1ea0*/  FMUL R7, R7, 0.5 ;  /* 0x3f00000007077820 */ /* 0x000fe20000400000 */
[----:B------:R-:W-:Y:S01]  /*1eb0*/  FMUL R23, R23, 0.5 ;  /* 0x3f00000017177820 */ /* 0x000fe20000400000 */
[----:B------:R-:W-:Y:S01]  /*1ec0*/  FADD R31, R31, 1 ;  /* 0x3f8000001f1f7421 */ /* 0x000fe20000000000 */
[----:B------:R-:W-:Y:S01]  /*1ed0*/  FADD R32, R32, 1 ;  /* 0x3f80000020207421 */ /* 0x000fe20000000000 */
[----:B------:R-:W-:Y:S01]  /*1ee0*/  FADD R26, R33, 1 ;  /* 0x3f800000211a7421 */ /* 0x000fe20000000000 */
[----:B------:R-:W-:Y:S01]  /*1ef0*/  LEA.HI.X R5, R2, c[0x0][0x17c], R5, 0x1, P0 ;  /* 0x00005f0002057a11 */ /* 0x000fe200000f0c05 */
[----:B------:R-:W-:Y:S01]  /*1f00*/  FMUL R25, R25, R8 ;  /* 0x0000000819197220 */ /* 0x000fe20000400000 */
[----:B------:R-:W-:Y:S01]  /*1f10*/  FMUL R0, R0, R37 ;  /* 0x0000002500007220 */ /* 0x000fe20000400000 */
[----:B------:R-:W-:Y:S01]  /*1f20*/  IADD3 R8, P0, R3, R20, RZ ;  /* 0x0000001403087210 */ /* 0x000fe20007f1e0ff */
[----:B------:R-:W-:Y:S01]  /*1f30*/  FMUL R31, R24, R31 ;  /* 0x0000001f181f7220 */ /* 0x000fe20000400000 */
[----:B------:R-:W-:Y:S01]  /*1f40*/  FMUL R7, R7, R32 ;  /* 0x0000002007077220 */ /* 0x000fe20000400000 */
[----:B------:R-:W-:Y:S01]  /*1f50*/  FMUL R23, R23, R26 ;  /* 0x0000001a17177220 */ /* 0x000fe20000400000 */
[----:B------:R-:W-:Y:S01]  /*1f60*/  FMUL R24, R6, R35 ;  /* 0x0000002306187220 */ /* 0x000fe20000400000 */
[----:B------:R-:W-:Y:S01]  /*1f70*/  FMUL R22, R22, R9 ;  /* 0x0000000916167220 */ /* 0x000fe20000400000 */
[----:B------:R-:W-:Y:S01]  /*1f80*/  IADD3 R6, R3, R20, RZ ;  /* 0x0000001403067210 */ /* 0x000fe20007ffe0ff */
[----:B------:R-:W-:Y:S01]  /*1f90*/  FMUL R0, R0, R11 ;  /* 0x0000000b00007220 */ /* 0x000fe20000400000 */
[----:B------:R-:W-:Y:S01]  /*1fa0*/  MOV R9, 0x4 ;  /* 0x0000000400097802 */ /* 0x000fe20000000f00 */
[----:B------:R-:W-:Y:S01]  /*1fb0*/  FMUL R21, R21, R34 ;  /* 0x0000002215157220 */ /* 0x000fe20000400000 */
[----:B------:R-:W-:Y:S01]  /*1fc0*/  LEA.HI.X.SX32 R3, R3, RZ, 0x1, P0 ;  /* 0x000000ff03037211 */ /* 0x000fe200000f0eff */
[----:B------:R-:W-:Y:S01]  /*1fd0*/  FMUL R31, R31, R36 ;  /* 0x000000241f1f7220 */ /* 0x000fe20000400000 */
[----:B------:R-:W-:Y:S01]  /*1fe0*/  LEA R2, P0, R8, c[0x0][0x170], 0x2 ;  /* 0x00005c0008027a11 */ /* 0x000fe200078010ff */
[----:B------:R-:W-:Y:S01]  /*1ff0*/  FMUL R11, R7, R30 ;  /* 0x0000001e070b7220 */ /* 0x000fe20000400000 */
[----:B------:R-:W-:Y:S01]  /*2000*/  FMUL R20, R23, R10 ;  /* 0x0000000a17147220 */ /* 0x000fe20000400000 */
[----:B------:R-:W-:Y:S01]  /*2010*/  IMAD.WIDE R6, R6, R9, c[0x0][0x170] ;  /* 0x00005c0006067625 */ /* 0x000fe200078e0209 */
[----:B------:R-:W-:Y:S01]  /*2020*/  LEA.HI.X R3, R8, c[0x0][0x174], R3, 0x2, P0 ;  /* 0x00005d0008037a11 */ /* 0x000fe200000f1403 */
[----:B------:R-:W-:Y:S01]  /*2030*/  ULDC.64 UR4, c[0x0][0x118] ;  /* 0x0000460000047ab9 */ /* 0x000fe20000000a00 */
[----:B------:R-:W-:-:S02]  /*2040*/  F2FP.BF16.F32.PACK_AB R8, R21, R0 ;  /* 0x000000001508723e */ /* 0x000fc400000010ff */
[----:B------:R-:W-:Y:S01]  /*2050*/  F2FP.BF16.F32.PACK_AB R9, R24, R25 ;  /* 0x000000191809723e */ /* 0x000fe200000010ff */
[----:B------:R-:W-:Y:S01]  /*2060*/  STG.E.128 [R6.64], R12 ;  /* 0x0000000c06007986 */ /* 0x000fe2000c101d04 */
[----:B------:R-:W-:Y:S02]  /*2070*/  F2FP.BF16.F32.PACK_AB R10, R31, R22 ;  /* 0x000000161f0a723e */ /* 0x000fe400000010ff */
[----:B------:R-:W-:Y:S01]  /*2080*/  F2FP.BF16.F32.PACK_AB R11, R20, R11 ;  /* 0x0000000b140b723e */ /* 0x000fe200000010ff */
[----:B------:R-:W-:Y:S04]  /*2090*/  STG.E.128 [R2.64+0x800], R16 ;  /* 0x0008001002007986 */ /* 0x000fe8000c101d04 */
[----:B------:R-:W-:Y:S01]  /*20a0*/  STG.E.128 [R4.64], R8 ;  /* 0x0000000804007986 */ /* 0x000fe2000c101d04 */
[----:B------:R-:W-:Y:S05]  /*20b0*/  EXIT ;  /* 0x000000000000794d */ /* 0x000fea0003800000 */
.L_x_45:
[----:B------:R-:W-:-:S00]  /*20c0*/  BRA `(.L_x_45) ;  /* 0xfffffff000007947 */ /* 0x000fc0000383ffff */
[----:B------:R-:W-:-:S00]  /*20d0*/  NOP ;  /* 0x0000000000007918 */ /* 0x000fc00000000000 */
        /* <DEDUP_REMOVED lines=10> */
.L_x_46:


//--------------------- .nv.global.init           --------------------------
	.section	.nv.global.init,"aw",@progbits
.nv.global.init:
	.type		_$_str,@object
	.size		_$_str,(.L_0 - _$_str)
_$_str:
        /*0000*/ 	.byte	0x5f, 0x5f, 0x43, 0x55, 0x44, 0x41, 0x5f, 0x46, 0x54, 0x5a, 0x00
.L_0:


//--------------------- .nv.shared.triton__0d1d2d3d4de --------------------------
	.section	.nv.shared.triton__0d1d2d3d4de,"aw",@nobits
	.align	16
